//
// Generated by NVIDIA NVVM Compiler
//
// Compiler Build ID: CL-36424714
// Cuda compilation tools, release 13.0, V13.0.88
// Based on NVVM 20.0.0
//

.version 9.0
.target sm_100
.address_size 64

	// .globl	_Z16centerDataKernelPfS_S_i
.global .align 4 .b8 precalc_xorwow_matrix[102400];
.global .align 4 .b8 precalc_xorwow_offset_matrix[102400];
.global .align 4 .b8 mrg32k3aM1[2304];
.global .align 4 .b8 mrg32k3aM2[2304];
.global .align 4 .b8 mrg32k3aM1SubSeq[2016];
.global .align 4 .b8 mrg32k3aM2SubSeq[2016];
.global .align 4 .b8 mrg32k3aM1Seq[2304];
.global .align 4 .b8 mrg32k3aM2Seq[2304];
.const .align 8 .b8 __cr_lgamma_table[72];

.visible .entry _Z16centerDataKernelPfS_S_i(
	.param .u64 .ptr .align 1 _Z16centerDataKernelPfS_S_i_param_0,
	.param .u64 .ptr .align 1 _Z16centerDataKernelPfS_S_i_param_1,
	.param .u64 .ptr .align 1 _Z16centerDataKernelPfS_S_i_param_2,
	.param .u32 _Z16centerDataKernelPfS_S_i_param_3
)
{
	.reg .pred 	%p<2>;
	.reg .b32 	%r<14>;
	.reg .b32 	%f<4>;
	.reg .b64 	%rd<12>;

	ld.param.u64 	%rd1, [_Z16centerDataKernelPfS_S_i_param_0];
	ld.param.u64 	%rd2, [_Z16centerDataKernelPfS_S_i_param_1];
	ld.param.u64 	%rd3, [_Z16centerDataKernelPfS_S_i_param_2];
	ld.param.u32 	%r4, [_Z16centerDataKernelPfS_S_i_param_3];
	mov.u32 	%r5, %ctaid.x;
	mov.u32 	%r6, %ntid.x;
	mov.u32 	%r7, %tid.x;
	mad.lo.s32 	%r1, %r5, %r6, %r7;
	mov.u32 	%r8, %ctaid.y;
	mov.u32 	%r9, %ntid.y;
	mov.u32 	%r10, %tid.y;
	mad.lo.s32 	%r11, %r8, %r9, %r10;
	max.s32 	%r12, %r1, %r11;
	setp.ge.s32 	%p1, %r12, %r4;
	@%p1 bra 	$L__BB0_2;
	cvta.to.global.u64 	%rd4, %rd1;
	cvta.to.global.u64 	%rd5, %rd3;
	cvta.to.global.u64 	%rd6, %rd2;
	mad.lo.s32 	%r13, %r4, %r11, %r1;
	mul.wide.s32 	%rd7, %r13, 4;
	add.s64 	%rd8, %rd4, %rd7;
	ld.global.f32 	%f1, [%rd8];
	mul.wide.s32 	%rd9, %r1, 4;
	add.s64 	%rd10, %rd5, %rd9;
	ld.global.f32 	%f2, [%rd10];
	sub.f32 	%f3, %f1, %f2;
	add.s64 	%rd11, %rd6, %rd7;
	st.global.f32 	[%rd11], %f3;
$L__BB0_2:
	ret;

}
	// .globl	_Z18computeMeansKernelPfS_i
.visible .entry _Z18computeMeansKernelPfS_i(
	.param .u64 .ptr .align 1 _Z18computeMeansKernelPfS_i_param_0,
	.param .u64 .ptr .align 1 _Z18computeMeansKernelPfS_i_param_1,
	.param .u32 _Z18computeMeansKernelPfS_i_param_2
)
{
	.reg .pred 	%p<11>;
	.reg .b32 	%r<38>;
	.reg .b32 	%f<85>;
	.reg .b64 	%rd<43>;

	ld.param.u64 	%rd3, [_Z18computeMeansKernelPfS_i_param_0];
	ld.param.u64 	%rd2, [_Z18computeMeansKernelPfS_i_param_1];
	ld.param.u32 	%r23, [_Z18computeMeansKernelPfS_i_param_2];
	cvta.to.global.u64 	%rd1, %rd3;
	mov.u32 	%r24, %ctaid.x;
	mov.u32 	%r25, %ntid.x;
	mov.u32 	%r26, %tid.x;
	mad.lo.s32 	%r1, %r24, %r25, %r26;
	setp.ge.s32 	%p1, %r1, %r23;
	@%p1 bra 	$L__BB1_15;
	setp.lt.s32 	%p2, %r23, 1;
	mov.f32 	%f84, 0f00000000;
	@%p2 bra 	$L__BB1_14;
	add.s32 	%r28, %r23, -1;
	and.b32  	%r2, %r23, 15;
	setp.lt.u32 	%p3, %r28, 15;
	mov.f32 	%f84, 0f00000000;
	mov.b32 	%r34, 0;
	@%p3 bra 	$L__BB1_5;
	and.b32  	%r34, %r23, 2147483632;
	neg.s32 	%r32, %r34;
	shl.b32 	%r5, %r23, 4;
	mov.f32 	%f84, 0f00000000;
	mul.wide.u32 	%rd6, %r23, 4;
	mov.u32 	%r31, %r1;
$L__BB1_4:
	.pragma "nounroll";
	mul.wide.s32 	%rd4, %r31, 4;
	add.s64 	%rd5, %rd1, %rd4;
	ld.global.f32 	%f18, [%rd5];
	add.f32 	%f19, %f84, %f18;
	add.s64 	%rd7, %rd5, %rd6;
	ld.global.f32 	%f20, [%rd7];
	add.f32 	%f21, %f19, %f20;
	add.s64 	%rd8, %rd7, %rd6;
	ld.global.f32 	%f22, [%rd8];
	add.f32 	%f23, %f21, %f22;
	add.s64 	%rd9, %rd8, %rd6;
	ld.global.f32 	%f24, [%rd9];
	add.f32 	%f25, %f23, %f24;
	add.s64 	%rd10, %rd9, %rd6;
	ld.global.f32 	%f26, [%rd10];
	add.f32 	%f27, %f25, %f26;
	add.s64 	%rd11, %rd10, %rd6;
	ld.global.f32 	%f28, [%rd11];
	add.f32 	%f29, %f27, %f28;
	add.s64 	%rd12, %rd11, %rd6;
	ld.global.f32 	%f30, [%rd12];
	add.f32 	%f31, %f29, %f30;
	add.s64 	%rd13, %rd12, %rd6;
	ld.global.f32 	%f32, [%rd13];
	add.f32 	%f33, %f31, %f32;
	add.s64 	%rd14, %rd13, %rd6;
	ld.global.f32 	%f34, [%rd14];
	add.f32 	%f35, %f33, %f34;
	add.s64 	%rd15, %rd14, %rd6;
	ld.global.f32 	%f36, [%rd15];
	add.f32 	%f37, %f35, %f36;
	add.s64 	%rd16, %rd15, %rd6;
	ld.global.f32 	%f38, [%rd16];
	add.f32 	%f39, %f37, %f38;
	add.s64 	%rd17, %rd16, %rd6;
	ld.global.f32 	%f40, [%rd17];
	add.f32 	%f41, %f39, %f40;
	add.s64 	%rd18, %rd17, %rd6;
	ld.global.f32 	%f42, [%rd18];
	add.f32 	%f43, %f41, %f42;
	add.s64 	%rd19, %rd18, %rd6;
	ld.global.f32 	%f44, [%rd19];
	add.f32 	%f45, %f43, %f44;
	add.s64 	%rd20, %rd19, %rd6;
	ld.global.f32 	%f46, [%rd20];
	add.f32 	%f47, %f45, %f46;
	add.s64 	%rd21, %rd20, %rd6;
	ld.global.f32 	%f48, [%rd21];
	add.f32 	%f84, %f47, %f48;
	add.s32 	%r32, %r32, 16;
	add.s32 	%r31, %r31, %r5;
	setp.ne.s32 	%p4, %r32, 0;
	@%p4 bra 	$L__BB1_4;
$L__BB1_5:
	setp.eq.s32 	%p5, %r2, 0;
	@%p5 bra 	$L__BB1_14;
	and.b32  	%r11, %r23, 7;
	setp.lt.u32 	%p6, %r2, 8;
	@%p6 bra 	$L__BB1_8;
	mad.lo.s32 	%r29, %r34, %r23, %r1;
	mul.wide.s32 	%rd22, %r29, 4;
	add.s64 	%rd23, %rd1, %rd22;
	ld.global.f32 	%f50, [%rd23];
	add.f32 	%f51, %f84, %f50;
	mul.wide.u32 	%rd24, %r23, 4;
	add.s64 	%rd25, %rd23, %rd24;
	ld.global.f32 	%f52, [%rd25];
	add.f32 	%f53, %f51, %f52;
	add.s64 	%rd26, %rd25, %rd24;
	ld.global.f32 	%f54, [%rd26];
	add.f32 	%f55, %f53, %f54;
	add.s64 	%rd27, %rd26, %rd24;
	ld.global.f32 	%f56, [%rd27];
	add.f32 	%f57, %f55, %f56;
	add.s64 	%rd28, %rd27, %rd24;
	ld.global.f32 	%f58, [%rd28];
	add.f32 	%f59, %f57, %f58;
	add.s64 	%rd29, %rd28, %rd24;
	ld.global.f32 	%f60, [%rd29];
	add.f32 	%f61, %f59, %f60;
	add.s64 	%rd30, %rd29, %rd24;
	ld.global.f32 	%f62, [%rd30];
	add.f32 	%f63, %f61, %f62;
	add.s64 	%rd31, %rd30, %rd24;
	ld.global.f32 	%f64, [%rd31];
	add.f32 	%f84, %f63, %f64;
	add.s32 	%r34, %r34, 8;
$L__BB1_8:
	setp.eq.s32 	%p7, %r11, 0;
	@%p7 bra 	$L__BB1_14;
	and.b32  	%r14, %r23, 3;
	setp.lt.u32 	%p8, %r11, 4;
	@%p8 bra 	$L__BB1_11;
	mad.lo.s32 	%r30, %r34, %r23, %r1;
	mul.wide.s32 	%rd32, %r30, 4;
	add.s64 	%rd33, %rd1, %rd32;
	ld.global.f32 	%f66, [%rd33];
	add.f32 	%f67, %f84, %f66;
	mul.wide.u32 	%rd34, %r23, 4;
	add.s64 	%rd35, %rd33, %rd34;
	ld.global.f32 	%f68, [%rd35];
	add.f32 	%f69, %f67, %f68;
	add.s64 	%rd36, %rd35, %rd34;
	ld.global.f32 	%f70, [%rd36];
	add.f32 	%f71, %f69, %f70;
	add.s64 	%rd37, %rd36, %rd34;
	ld.global.f32 	%f72, [%rd37];
	add.f32 	%f84, %f71, %f72;
	add.s32 	%r34, %r34, 4;
$L__BB1_11:
	setp.eq.s32 	%p9, %r14, 0;
	@%p9 bra 	$L__BB1_14;
	mad.lo.s32 	%r37, %r34, %r23, %r1;
	neg.s32 	%r36, %r14;
$L__BB1_13:
	.pragma "nounroll";
	mul.wide.s32 	%rd38, %r37, 4;
	add.s64 	%rd39, %rd1, %rd38;
	ld.global.f32 	%f73, [%rd39];
	add.f32 	%f84, %f84, %f73;
	add.s32 	%r37, %r37, %r23;
	add.s32 	%r36, %r36, 1;
	setp.ne.s32 	%p10, %r36, 0;
	@%p10 bra 	$L__BB1_13;
$L__BB1_14:
	cvt.rn.f32.s32 	%f74, %r23;
	div.rn.f32 	%f75, %f84, %f74;
	cvta.to.global.u64 	%rd40, %rd2;
	mul.wide.s32 	%rd41, %r1, 4;
	add.s64 	%rd42, %rd40, %rd41;
	st.global.f32 	[%rd42], %f75;
$L__BB1_15:
	ret;

}


// ===== COMPILED SASS (sm_100) =====

	.target	sm_100

	.elftype	@"ET_EXEC"


//--------------------- .note.nv.tkinfo           --------------------------
	.section	.note.nv.tkinfo,"",@"SHT_NOTE"
	.sectionflags	@"SHF_NOTE_NV_TKINFO"
	.tkinfo
        /*0018*/ 	.word	0x00000002
        /*0030*/ 	.string	""
        /*0030*/ 	.string	"ptxas"
        /*0030*/ 	.string	"Cuda compilation tools, release 13.0, V13.0.88"
        /*0030*/ 	.string	"Build cuda_13.0.r13.0/compiler.36424714_0"
        /*0030*/ 	.string	"-arch sm_100 -m 64 "



//--------------------- .note.nv.cuinfo           --------------------------
	.section	.note.nv.cuinfo,"",@"SHT_NOTE"
	.sectionflags	@"SHF_NOTE_NV_CUINFO"
        /*0018*/ 	.short	0x0002
        /*001a*/ 	.short	0x0064
        /*001c*/ 	.short	0x0082
	.zero		2


//--------------------- .nv.info                  --------------------------
	.section	.nv.info,"",@"SHT_CUDA_INFO"
	.align	4


	//----- nvinfo : EIATTR_REGCOUNT
	.align		4
        /*0000*/ 	.byte	0x04, 0x2f
        /*0002*/ 	.short	(.L_10 - .L_9)
	.align		4
.L_9:
        /*0004*/ 	.word	index@(_Z16centerDataKernelPfS_S_i)
        /*0008*/ 	.word	0x0000000c


	//----- nvinfo : EIATTR_FRAME_SIZE
	.align		4
.L_10:
        /*000c*/ 	.byte	0x04, 0x11
        /*000e*/ 	.short	(.L_12 - .L_11)
	.align		4
.L_11:
        /*0010*/ 	.word	index@(_Z16centerDataKernelPfS_S_i)
        /*0014*/ 	.word	0x00000000


	//----- nvinfo : EIATTR_REGCOUNT
	.align		4
.L_12:
        /*0018*/ 	.byte	0x04, 0x2f
        /*001a*/ 	.short	(.L_14 - .L_13)
	.align		4
.L_13:
        /*001c*/ 	.word	index@(_Z18computeMeansKernelPfS_i)
        /*0020*/ 	.word	0x00000020


	//----- nvinfo : EIATTR_FRAME_SIZE
	.align		4
.L_14:
        /*0024*/ 	.byte	0x04, 0x11
        /*0026*/ 	.short	(.L_16 - .L_15)
	.align		4
.L_15:
        /*0028*/ 	.word	index@($__internal_0_$__cuda_sm3x_div_rn_noftz_f32_slowpath)
        /*002c*/ 	.word	0x00000000


	//----- nvinfo : EIATTR_FRAME_SIZE
	.align		4
.L_16:
        /*0030*/ 	.byte	0x04, 0x11
        /*0032*/ 	.short	(.L_18 - .L_17)
	.align		4
.L_17:
        /*0034*/ 	.word	index@(_Z18computeMeansKernelPfS_i)
        /*0038*/ 	.word	0x00000000


	//----- nvinfo : EIATTR_MIN_STACK_SIZE
	.align		4
.L_18:
        /*003c*/ 	.byte	0x04, 0x12
        /*003e*/ 	.short	(.L_20 - .L_19)
	.align		4
.L_19:
        /*0040*/ 	.word	index@(_Z18computeMeansKernelPfS_i)
        /*0044*/ 	.word	0x00000000


	//----- nvinfo : EIATTR_MIN_STACK_SIZE
	.align		4
.L_20:
        /*0048*/ 	.byte	0x04, 0x12
        /*004a*/ 	.short	(.L_22 - .L_21)
	.align		4
.L_21:
        /*004c*/ 	.word	index@(_Z16centerDataKernelPfS_S_i)
        /*0050*/ 	.word	0x00000000
.L_22:


//--------------------- .nv.compat                --------------------------
	.section	.nv.compat,"",@"SHT_CUDA_COMPAT_INFO"
	.align	4
        /*0000*/ 	.byte	0x02, 0x09, 0x00, 0x00, 0x02, 0x02, 0x01, 0x00, 0x02, 0x05, 0x05, 0x00, 0x03, 0x07, 0x01, 0x01
        /*0010*/ 	.byte	0x02, 0x03, 0x00, 0x00, 0x02, 0x06, 0x01, 0x00, 0x04, 0x0b, 0x08, 0x00, 0x01, 0x00, 0x00, 0x00
        /*0020*/ 	.byte	0x00, 0x00, 0x00, 0x00


//--------------------- .nv.info._Z18computeMeansKernelPfS_i --------------------------
	.section	.nv.info._Z18computeMeansKernelPfS_i,"",@"SHT_CUDA_INFO"
	.sectionflags	@""
	.align	4


	//----- nvinfo : EIATTR_CUDA_API_VERSION
	.align		4
        /*0000*/ 	.byte	0x04, 0x37
        /*0002*/ 	.short	(.L_24 - .L_23)
.L_23:
        /*0004*/ 	.word	0x00000082


	//----- nvinfo : EIATTR_KPARAM_INFO
	.align		4
.L_24:
        /*0008*/ 	.byte	0x04, 0x17
        /*000a*/ 	.short	(.L_26 - .L_25)
.L_25:
        /*000c*/ 	.word	0x00000000
        /*0010*/ 	.short	0x0002
        /*0012*/ 	.short	0x0010
        /*0014*/ 	.byte	0x00, 0xf0, 0x11, 0x00


	//----- nvinfo : EIATTR_KPARAM_INFO
	.align		4
.L_26:
        /*0018*/ 	.byte	0x04, 0x17
        /*001a*/ 	.short	(.L_28 - .L_27)
.L_27:
        /*001c*/ 	.word	0x00000000
        /*0020*/ 	.short	0x0001
        /*0022*/ 	.short	0x0008
        /*0024*/ 	.byte	0x00, 0xf5, 0x21, 0x00


	//----- nvinfo : EIATTR_KPARAM_INFO
	.align		4
.L_28:
        /*0028*/ 	.byte	0x04, 0x17
        /*002a*/ 	.short	(.L_30 - .L_29)
.L_29:
        /*002c*/ 	.word	0x00000000
        /*0030*/ 	.short	0x0000
        /*0032*/ 	.short	0x0000
        /*0034*/ 	.byte	0x00, 0xf5, 0x21, 0x00


	//----- nvinfo : EIATTR_SPARSE_MMA_MASK
	.align		4
.L_30:
        /*0038*/ 	.byte	0x03, 0x50
        /*003a*/ 	.short	0x0000


	//----- nvinfo : EIATTR_MAXREG_COUNT
	.align		4
        /*003c*/ 	.byte	0x03, 0x1b
        /*003e*/ 	.short	0x00ff


	//----- nvinfo : EIATTR_MERCURY_ISA_VERSION
	.align		4
        /*0040*/ 	.byte	0x03, 0x5f
        /*0042*/ 	.short	0x0101


	//----- nvinfo : EIATTR_VRC_CTA_INIT_COUNT
	.align		4
        /*0044*/ 	.byte	0x02, 0x4a
	.zero		1
	.zero		1


	//----- nvinfo : EIATTR_EXIT_INSTR_OFFSETS
	.align		4
        /*0048*/ 	.byte	0x04, 0x1c
        /*004a*/ 	.short	(.L_32 - .L_31)


	//   ....[0]....
.L_31:
        /*004c*/ 	.word	0x00000070


	//   ....[1]....
        /*0050*/ 	.word	0x000009c0


	//----- nvinfo : EIATTR_CRS_STACK_SIZE
	.align		4
.L_32:
        /*0054*/ 	.byte	0x04, 0x1e
        /*0056*/ 	.short	(.L_34 - .L_33)
.L_33:
        /*0058*/ 	.word	0x00000000


	//----- nvinfo : EIATTR_CBANK_PARAM_SIZE
	.align		4
.L_34:
        /*005c*/ 	.byte	0x03, 0x19
        /*005e*/ 	.short	0x0014


	//----- nvinfo : EIATTR_PARAM_CBANK
	.align		4
        /*0060*/ 	.byte	0x04, 0x0a
        /*0062*/ 	.short	(.L_36 - .L_35)
	.align		4
.L_35:
        /*0064*/ 	.word	index@(.nv.constant0._Z18computeMeansKernelPfS_i)
        /*0068*/ 	.short	0x0380
        /*006a*/ 	.short	0x0014


	//----- nvinfo : EIATTR_SW_WAR
	.align		4
.L_36:
        /*006c*/ 	.byte	0x04, 0x36
        /*006e*/ 	.short	(.L_38 - .L_37)
.L_37:
        /*0070*/ 	.word	0x00000008
.L_38:


//--------------------- .nv.info._Z16centerDataKernelPfS_S_i --------------------------
	.section	.nv.info._Z16centerDataKernelPfS_S_i,"",@"SHT_CUDA_INFO"
	.sectionflags	@""
	.align	4


	//----- nvinfo : EIATTR_CUDA_API_VERSION
	.align		4
        /*0000*/ 	.byte	0x04, 0x37
        /*0002*/ 	.short	(.L_40 - .L_39)
.L_39:
        /*0004*/ 	.word	0x00000082


	//----- nvinfo : EIATTR_KPARAM_INFO
	.align		4
.L_40:
        /*0008*/ 	.byte	0x04, 0x17
        /*000a*/ 	.short	(.L_42 - .L_41)
.L_41:
        /*000c*/ 	.word	0x00000000
        /*0010*/ 	.short	0x0003
        /*0012*/ 	.short	0x0018
        /*0014*/ 	.byte	0x00, 0xf0, 0x11, 0x00


	//----- nvinfo : EIATTR_KPARAM_INFO
	.align		4
.L_42:
        /*0018*/ 	.byte	0x04, 0x17
        /*001a*/ 	.short	(.L_44 - .L_43)
.L_43:
        /*001c*/ 	.word	0x00000000
        /*0020*/ 	.short	0x0002
        /*0022*/ 	.short	0x0010
        /*0024*/ 	.byte	0x00, 0xf5, 0x21, 0x00


	//----- nvinfo : EIATTR_KPARAM_INFO
	.align		4
.L_44:
        /*0028*/ 	.byte	0x04, 0x17
        /*002a*/ 	.short	(.L_46 - .L_45)
.L_45:
        /*002c*/ 	.word	0x00000000
        /*0030*/ 	.short	0x0001
        /*0032*/ 	.short	0x0008
        /*0034*/ 	.byte	0x00, 0xf5, 0x21, 0x00


	//----- nvinfo : EIATTR_KPARAM_INFO
	.align		4
.L_46:
        /*0038*/ 	.byte	0x04, 0x17
        /*003a*/ 	.short	(.L_48 - .L_47)
.L_47:
        /*003c*/ 	.word	0x00000000
        /*0040*/ 	.short	0x0000
        /*0042*/ 	.short	0x0000
        /*0044*/ 	.byte	0x00, 0xf5, 0x21, 0x00


	//----- nvinfo : EIATTR_SPARSE_MMA_MASK
	.align		4
.L_48:
        /*0048*/ 	.byte	0x03, 0x50
        /*004a*/ 	.short	0x0000


	//----- nvinfo : EIATTR_MAXREG_COUNT
	.align		4
        /*004c*/ 	.byte	0x03, 0x1b
        /*004e*/ 	.short	0x00ff


	//----- nvinfo : EIATTR_MERCURY_ISA_VERSION
	.align		4
        /*0050*/ 	.byte	0x03, 0x5f
        /*0052*/ 	.short	0x0101


	//----- nvinfo : EIATTR_VRC_CTA_INIT_COUNT
	.align		4
        /*0054*/ 	.byte	0x02, 0x4a
	.zero		1
	.zero		1


	//----- nvinfo : EIATTR_EXIT_INSTR_OFFSETS
	.align		4
        /*0058*/ 	.byte	0x04, 0x1c
        /*005a*/ 	.short	(.L_50 - .L_49)


	//   ....[0]....
.L_49:
        /*005c*/ 	.word	0x000000c0


	//   ....[1]....
        /*0060*/ 	.word	0x00000190


	//----- nvinfo : EIATTR_CBANK_PARAM_SIZE
	.align		4
.L_50:
        /*0064*/ 	.byte	0x03, 0x19
        /*0066*/ 	.short	0x001c


	//----- nvinfo : EIATTR_PARAM_CBANK
	.align		4
        /*0068*/ 	.byte	0x04, 0x0a
        /*006a*/ 	.short	(.L_52 - .L_51)
	.align		4
.L_51:
        /*006c*/ 	.word	index@(.nv.constant0._Z16centerDataKernelPfS_S_i)
        /*0070*/ 	.short	0x0380
        /*0072*/ 	.short	0x001c


	//----- nvinfo : EIATTR_SW_WAR
	.align		4
.L_52:
        /*0074*/ 	.byte	0x04, 0x36
        /*0076*/ 	.short	(.L_54 - .L_53)
.L_53:
        /*0078*/ 	.word	0x00000008
.L_54:


//--------------------- .nv.callgraph             --------------------------
	.section	.nv.callgraph,"",@"SHT_CUDA_CALLGRAPH"
	.align	4
	.sectionentsize	8
	.align		4
        /*0000*/ 	.word	0x00000000
	.align		4
        /*0004*/ 	.word	0xffffffff
	.align		4
        /*0008*/ 	.word	0x00000000
	.align		4
        /*000c*/ 	.word	0xfffffffe
	.align		4
        /*0010*/ 	.word	0x00000000
	.align		4
        /*0014*/ 	.word	0xfffffffd
	.align		4
        /*0018*/ 	.word	0x00000000
	.align		4
        /*001c*/ 	.word	0xfffffffc


//--------------------- .nv.constant4             --------------------------
	.section	.nv.constant4,"a",@progbits
	.align	8
	.align		8
.nv.constant4:
        /*0000*/ 	.dword	precalc_xorwow_matrix
	.align		8
        /*0008*/ 	.dword	precalc_xorwow_offset_matrix
	.align		8
        /*0010*/ 	.dword	mrg32k3aM1
	.align		8
        /*0018*/ 	.dword	mrg32k3aM2
	.align		8
        /*0020*/ 	.dword	mrg32k3aM1SubSeq
	.align		8
        /*0028*/ 	.dword	mrg32k3aM2SubSeq
	.align		8
        /*0030*/ 	.dword	mrg32k3aM1Seq
	.align		8
        /*0038*/ 	.dword	mrg32k3aM2Seq


//--------------------- .nv.constant3             --------------------------
	.section	.nv.constant3,"a",@progbits
	.align	8
.nv.constant3:
	.type		__cr_lgamma_table,@object
	.size		__cr_lgamma_table,(.L_8 - __cr_lgamma_table)
__cr_lgamma_table:
        /*0000*/ 	.byte	0x00, 0x00, 0x00, 0x00, 0x00, 0x00, 0x00, 0x00, 0x00, 0x00, 0x00, 0x00, 0x00, 0x00, 0x00, 0x00
        /*0010*/ 	.byte	0xef, 0x39, 0xfa, 0xfe, 0x42, 0x2e, 0xe6, 0x3f, 0x02, 0x20, 0x2a, 0xfa, 0x0b, 0xab, 0xfc, 0x3f
        /*0020*/ 	.byte	0xf9, 0x2c, 0x92, 0x7c, 0xa7, 0x6c, 0x09, 0x40, 0xc9, 0x79, 0x44, 0x3c, 0x64, 0x26, 0x13, 0x40
        /*0030*/ 	.byte	0xca, 0x01, 0xcf, 0x3a, 0x27, 0x51, 0x1a, 0x40, 0x30, 0xcc, 0x2d, 0xf3, 0xe1, 0x0c, 0x21, 0x40
        /*0040*/ 	.byte	0x0d, 0xb7, 0xfc, 0x82, 0x8e, 0x35, 0x25, 0x40
.L_8:


//--------------------- .text._Z18computeMeansKernelPfS_i --------------------------
	.section	.text._Z18computeMeansKernelPfS_i,"ax",@progbits
	.align	128
        .global         _Z18computeMeansKernelPfS_i
        .type           _Z18computeMeansKernelPfS_i,@function
        .size           _Z18computeMeansKernelPfS_i,(.L_x_21 - _Z18computeMeansKernelPfS_i)
        .other          _Z18computeMeansKernelPfS_i,@"STO_CUDA_ENTRY STV_DEFAULT"
_Z18computeMeansKernelPfS_i:
.text._Z18computeMeansKernelPfS_i:
[----:B------:R-:W-:Y:S01]  /*0000*/  LDC R1, c[0x0][0x37c] ;  /* 0x0000df00ff017b82 */ /* 0x000fe20000000800 */
[----:B------:R-:W0:Y:S07]  /*0010*/  S2R R2, SR_TID.X ;  /* 0x0000000000027919 */ /* 0x000e2e0000002100 */
[----:B------:R-:W0:Y:S08]  /*0020*/  S2UR UR4, SR_CTAID.X ;  /* 0x00000000000479c3 */ /* 0x000e300000002500 */
[----:B------:R-:W0:Y:S08]  /*0030*/  LDC R3, c[0x0][0x360] ;  /* 0x0000d800ff037b82 */ /* 0x000e300000000800 */
[----:B------:R-:W1:Y:S01]  /*0040*/  LDC R0, c[0x0][0x390] ;  /* 0x0000e400ff007b82 */ /* 0x000e620000000800 */
[----:B0-----:R-:W-:-:S05]  /*0050*/  IMAD R3, R3, UR4, R2 ;  /* 0x0000000403037c24 */ /* 0x001fca000f8e0202 */
[----:B-1----:R-:W-:-:S13]  /*0060*/  ISETP.GE.AND P0, PT, R3, R0, PT ;  /* 0x000000000300720c */ /* 0x002fda0003f06270 */
[----:B------:R-:W-:Y:S05]  /*0070*/  @P0 EXIT ;  /* 0x000000000000094d */ /* 0x000fea0003800000 */
[----:B------:R-:W-:Y:S01]  /*0080*/  ISETP.GE.AND P0, PT, R0, 0x1, PT ;  /* 0x000000010000780c */ /* 0x000fe20003f06270 */
[----:B------:R-:W0:Y:S01]  /*0090*/  LDCU.64 UR4, c[0x0][0x358] ;  /* 0x00006b00ff0477ac */ /* 0x000e220008000a00 */
[----:B------:R-:W-:-:S11]  /*00a0*/  HFMA2 R7, -RZ, RZ, 0, 0 ;  /* 0x00000000ff077431 */ /* 0x000fd600000001ff */
[----:B------:R-:W-:Y:S05]  /*00b0*/  @!P0 BRA `(.L_x_0) ;  /* 0x0000000400fc8947 */ /* 0x000fea0003800000 */
[C---:B------:R-:W-:Y:S01]  /*00c0*/  IADD3 R2, PT, PT, R0.reuse, -0x1, RZ ;  /* 0xffffffff00027810 */ /* 0x040fe20007ffe0ff */
[----:B------:R-:W-:Y:S01]  /*00d0*/  IMAD.MOV.U32 R5, RZ, RZ, RZ ;  /* 0x000000ffff057224 */ /* 0x000fe200078e00ff */
[----:B------:R-:W-:Y:S02]  /*00e0*/  LOP3.LUT R4, R0, 0xf, RZ, 0xc0, !PT ;  /* 0x0000000f00047812 */ /* 0x000fe400078ec0ff */
[----:B------:R-:W-:Y:S02]  /*00f0*/  ISETP.GE.U32.AND P0, PT, R2, 0xf, PT ;  /* 0x0000000f0200780c */ /* 0x000fe40003f06070 */
[----:B------:R-:W-:Y:S02]  /*0100*/  ISETP.NE.AND P1, PT, R4, RZ, PT ;  /* 0x000000ff0400720c */ /* 0x000fe40003f25270 */
[----:B------:R-:W-:-:S09]  /*0110*/  MOV R7, RZ ;  /* 0x000000ff00077202 */ /* 0x000fd20000000f00 */
[----:B------:R-:W-:Y:S05]  /*0120*/  @!P0 BRA `(.L_x_1) ;  /* 0x0000000000e48947 */ /* 0x000fea0003800000 */
[----:B------:R-:W-:Y:S02]  /*0130*/  LOP3.LUT R5, R0, 0x7ffffff0, RZ, 0xc0, !PT ;  /* 0x7ffffff000057812 */ /* 0x000fe400078ec0ff */
[----:B------:R-:W-:Y:S02]  /*0140*/  MOV R7, RZ ;  /* 0x000000ff00077202 */ /* 0x000fe40000000f00 */
[----:B------:R-:W-:Y:S02]  /*0150*/  MOV R9, R3 ;  /* 0x0000000300097202 */ /* 0x000fe40000000f00 */
[----:B------:R-:W-:-:S07]  /*0160*/  IADD3 R6, PT, PT, -R5, RZ, RZ ;  /* 0x000000ff05067210 */ /* 0x000fce0007ffe1ff */
.L_x_2:
[----:B------:R-:W1:Y:S02]  /*0170*/  LDC.64 R12, c[0x0][0x380] ;  /* 0x0000e000ff0c7b82 */ /* 0x000e640000000a00 */
[----:B-1----:R-:W-:-:S05]  /*0180*/  IMAD.WIDE R12, R9, 0x4, R12 ;  /* 0x00000004090c7825 */ /* 0x002fca00078e020c */
[----:B0-----:R0:W2:Y:S01]  /*0190*/  LDG.E R2, desc[UR4][R12.64] ;  /* 0x000000040c027981 */ /* 0x0010a2000c1e1900 */
[----:B------:R-:W-:-:S04]  /*01a0*/  IMAD.WIDE.U32 R28, R0, 0x4, R12 ;  /* 0x00000004001c7825 */ /* 0x000fc800078e000c */
[C---:B------:R-:W-:Y:S02]  /*01b0*/  IMAD.WIDE.U32 R14, R0.reuse, 0x4, R28 ;  /* 0x00000004000e7825 */ /* 0x040fe400078e001c */
[----:B------:R-:W3:Y:S02]  /*01c0*/  LDG.E R28, desc[UR4][R28.64] ;  /* 0x000000041c1c7981 */ /* 0x000ee4000c1e1900 */
[C---:B------:R-:W-:Y:S02]  /*01d0*/  IMAD.WIDE.U32 R22, R0.reuse, 0x4, R14 ;  /* 0x0000000400167825 */ /* 0x040fe400078e000e */
[----:B------:R1:W4:Y:S04]  /*01e0*/  LDG.E R27, desc[UR4][R14.64] ;  /* 0x000000040e1b7981 */ /* 0x000328000c1e1900 */
[----:B------:R-:W5:Y:S01]  /*01f0*/  LDG.E R26, desc[UR4][R22.64] ;  /* 0x00000004161a7981 */ /* 0x000f62000c1e1900 */
[----:B------:R-:W-:-:S05]  /*0200*/  IMAD.WIDE.U32 R24, R0, 0x4, R22 ;  /* 0x0000000400187825 */ /* 0x000fca00078e0016 */
[----:B------:R-:W5:Y:S01]  /*0210*/  LDG.E R11, desc[UR4][R24.64] ;  /* 0x00000004180b7981 */ /* 0x000f62000c1e1900 */
[----:B------:R-:W-:-:S05]  /*0220*/  IMAD.WIDE.U32 R20, R0, 0x4, R24 ;  /* 0x0000000400147825 */ /* 0x000fca00078e0018 */
[----:B------:R-:W5:Y:S01]  /*0230*/  LDG.E R10, desc[UR4][R20.64] ;  /* 0x00000004140a7981 */ /* 0x000f62000c1e1900 */
[----:B0-----:R-:W-:-:S05]  /*0240*/  IMAD.WIDE.U32 R12, R0, 0x4, R20 ;  /* 0x00000004000c7825 */ /* 0x001fca00078e0014 */
[----:B------:R0:W5:Y:S01]  /*0250*/  LDG.E R8, desc[UR4][R12.64] ;  /* 0x000000040c087981 */ /* 0x000162000c1e1900 */
[----:B------:R-:W-:-:S04]  /*0260*/  IMAD.WIDE.U32 R18, R0, 0x4, R12 ;  /* 0x0000000400127825 */ /* 0x000fc800078e000c */
[C---:B------:R-:W-:Y:S02]  /*0270*/  IMAD.WIDE.U32 R16, R0.reuse, 0x4, R18 ;  /* 0x0000000400107825 */ /* 0x040fe400078e0012 */
[----:B------:R-:W5:Y:S02]  /*0280*/  LDG.E R18, desc[UR4][R18.64] ;  /* 0x0000000412127981 */ /* 0x000f64000c1e1900 */
[C---:B-1----:R-:W-:Y:S02]  /*0290*/  IMAD.WIDE.U32 R14, R0.reuse, 0x4, R16 ;  /* 0x00000004000e7825 */ /* 0x042fe400078e0010 */
[----:B------:R-:W5:Y:S02]  /*02a0*/  LDG.E R16, desc[UR4][R16.64] ;  /* 0x0000000410107981 */ /* 0x000f64000c1e1900 */
[C---:B0-----:R-:W-:Y:S02]  /*02b0*/  IMAD.WIDE.U32 R12, R0.reuse, 0x4, R14 ;  /* 0x00000004000c7825 */ /* 0x041fe400078e000e */
[----:B------:R-:W5:Y:S02]  /*02c0*/  LDG.E R29, desc[UR4][R14.64] ;  /* 0x000000040e1d7981 */ /* 0x000f64000c1e1900 */
[----:B------:R-:W-:-:S02]  /*02d0*/  IMAD.WIDE.U32 R20, R0, 0x4, R12 ;  /* 0x0000000400147825 */ /* 0x000fc400078e000c */
[----:B------:R0:W5:Y:S02]  /*02e0*/  LDG.E R17, desc[UR4][R12.64] ;  /* 0x000000040c117981 */ /* 0x000164000c1e1900 */
[C---:B------:R-:W-:Y:S02]  /*02f0*/  IMAD.WIDE.U32 R22, R0.reuse, 0x4, R20 ;  /* 0x0000000400167825 */ /* 0x040fe400078e0014 */
[----:B------:R-:W5:Y:S02]  /*0300*/  LDG.E R20, desc[UR4][R20.64] ;  /* 0x0000000414147981 */ /* 0x000f64000c1e1900 */
[C---:B------:R-:W-:Y:S02]  /*0310*/  IMAD.WIDE.U32 R24, R0.reuse, 0x4, R22 ;  /* 0x0000000400187825 */ /* 0x040fe400078e0016 */
[----:B------:R-:W5:Y:S02]  /*0320*/  LDG.E R22, desc[UR4][R22.64] ;  /* 0x0000000416167981 */ /* 0x000f64000c1e1900 */
[----:B0-----:R-:W-:-:S02]  /*0330*/  IMAD.WIDE.U32 R12, R0, 0x4, R24 ;  /* 0x00000004000c7825 */ /* 0x001fc400078e0018 */
[----:B------:R-:W5:Y:S02]  /*0340*/  LDG.E R24, desc[UR4][R24.64] ;  /* 0x0000000418187981 */ /* 0x000f64000c1e1900 */
[----:B------:R-:W-:Y:S02]  /*0350*/  IMAD.WIDE.U32 R14, R0, 0x4, R12 ;  /* 0x00000004000e7825 */ /* 0x000fe400078e000c */
[----:B------:R-:W5:Y:S04]  /*0360*/  LDG.E R19, desc[UR4][R12.64] ;  /* 0x000000040c137981 */ /* 0x000f68000c1e1900 */
[----:B------:R-:W5:Y:S01]  /*0370*/  LDG.E R14, desc[UR4][R14.64] ;  /* 0x000000040e0e7981 */ /* 0x000f62000c1e1900 */
[----:B------:R-:W-:-:S05]  /*0380*/  VIADD R6, R6, 0x10 ;  /* 0x0000001006067836 */ /* 0x000fca0000000000 */
[----:B------:R-:W-:Y:S02]  /*0390*/  ISETP.NE.AND P0, PT, R6, RZ, PT ;  /* 0x000000ff0600720c */ /* 0x000fe40003f05270 */
[----:B------:R-:W-:Y:S01]  /*03a0*/  LEA R9, R0, R9, 0x4 ;  /* 0x0000000900097211 */ /* 0x000fe200078e20ff */
[----:B--2---:R-:W-:-:S04]  /*03b0*/  FADD R7, R2, R7 ;  /* 0x0000000702077221 */ /* 0x004fc80000000000 */
[----:B---3--:R-:W-:-:S04]  /*03c0*/  FADD R28, R7, R28 ;  /* 0x0000001c071c7221 */ /* 0x008fc80000000000 */
[----:B----4-:R-:W-:-:S04]  /*03d0*/  FADD R27, R28, R27 ;  /* 0x0000001b1c1b7221 */ /* 0x010fc80000000000 */
[----:B-----5:R-:W-:-:S04]  /*03e0*/  FADD R26, R27, R26 ;  /* 0x0000001a1b1a7221 */ /* 0x020fc80000000000 */
[----:B------:R-:W-:-:S04]  /*03f0*/  FADD R11, R26, R11 ;  /* 0x0000000b1a0b7221 */ /* 0x000fc80000000000 */
        /* <DEDUP_REMOVED lines=10> */
[----:B------:R-:W-:Y:S01]  /*04a0*/  FADD R7, R19, R14 ;  /* 0x0000000e13077221 */ /* 0x000fe20000000000 */
[----:B------:R-:W-:Y:S06]  /*04b0*/  @P0 BRA `(.L_x_2) ;  /* 0xfffffffc002c0947 */ /* 0x000fec000383ffff */
.L_x_1:
[----:B------:R-:W-:Y:S05]  /*04c0*/  @!P1 BRA `(.L_x_0) ;  /* 0x0000000000f89947 */ /* 0x000fea0003800000 */
[----:B------:R-:W-:Y:S02]  /*04d0*/  ISETP.GE.U32.AND P0, PT, R4, 0x8, PT ;  /* 0x000000080400780c */ /* 0x000fe40003f06070 */
[----:B------:R-:W-:-:S04]  /*04e0*/  LOP3.LUT R2, R0, 0x7, RZ, 0xc0, !PT ;  /* 0x0000000700027812 */ /* 0x000fc800078ec0ff */
[----:B------:R-:W-:-:S07]  /*04f0*/  ISETP.NE.AND P1, PT, R2, RZ, PT ;  /* 0x000000ff0200720c */ /* 0x000fce0003f25270 */
[----:B------:R-:W-:Y:S06]  /*0500*/  @!P0 BRA `(.L_x_3) ;  /* 0x00000000006c8947 */ /* 0x000fec0003800000 */
[----:B------:R-:W1:Y:S01]  /*0510*/  LDC.64 R8, c[0x0][0x380] ;  /* 0x0000e000ff087b82 */ /* 0x000e620000000a00 */
[----:B------:R-:W-:-:S04]  /*0520*/  IMAD R11, R5, R0, R3 ;  /* 0x00000000050b7224 */ /* 0x000fc800078e0203 */
[----:B-1----:R-:W-:-:S04]  /*0530*/  IMAD.WIDE R8, R11, 0x4, R8 ;  /* 0x000000040b087825 */ /* 0x002fc800078e0208 */
[C---:B------:R-:W-:Y:S02]  /*0540*/  IMAD.WIDE.U32 R10, R0.reuse, 0x4, R8 ;  /* 0x00000004000a7825 */ /* 0x040fe400078e0008 */
[----:B0-----:R-:W2:Y:S02]  /*0550*/  LDG.E R8, desc[UR4][R8.64] ;  /* 0x0000000408087981 */ /* 0x001ea4000c1e1900 */
[C---:B------:R-:W-:Y:S02]  /*0560*/  IMAD.WIDE.U32 R12, R0.reuse, 0x4, R10 ;  /* 0x00000004000c7825 */ /* 0x040fe400078e000a */
[----:B------:R-:W3:Y:S02]  /*0570*/  LDG.E R11, desc[UR4][R10.64] ;  /* 0x000000040a0b7981 */ /* 0x000ee4000c1e1900 */
[C---:B------:R-:W-:Y:S02]  /*0580*/  IMAD.WIDE.U32 R14, R0.reuse, 0x4, R12 ;  /* 0x00000004000e7825 */ /* 0x040fe400078e000c */
[----:B------:R-:W4:Y:S02]  /*0590*/  LDG.E R13, desc[UR4][R12.64] ;  /* 0x000000040c0d7981 */ /* 0x000f24000c1e1900 */
[----:B------:R-:W-:-:S02]  /*05a0*/  IMAD.WIDE.U32 R16, R0, 0x4, R14 ;  /* 0x0000000400107825 */ /* 0x000fc400078e000e */
[----:B------:R-:W5:Y:S02]  /*05b0*/  LDG.E R15, desc[UR4][R14.64] ;  /* 0x000000040e0f7981 */ /* 0x000f64000c1e1900 */
[C---:B------:R-:W-:Y:S02]  /*05c0*/  IMAD.WIDE.U32 R18, R0.reuse, 0x4, R16 ;  /* 0x0000000400127825 */ /* 0x040fe400078e0010 */
[----:B------:R-:W5:Y:S02]  /*05d0*/  LDG.E R17, desc[UR4][R16.64] ;  /* 0x0000000410117981 */ /* 0x000f64000c1e1900 */
[C---:B------:R-:W-:Y:S02]  /*05e0*/  IMAD.WIDE.U32 R20, R0.reuse, 0x4, R18 ;  /* 0x0000000400147825 */ /* 0x040fe400078e0012 */
[----:B------:R-:W5:Y:S02]  /*05f0*/  LDG.E R19, desc[UR4][R18.64] ;  /* 0x0000000412137981 */ /* 0x000f64000c1e1900 */
[----:B------:R-:W-:-:S02]  /*0600*/  IMAD.WIDE.U32 R22, R0, 0x4, R20 ;  /* 0x0000000400167825 */ /* 0x000fc400078e0014 */
[----:B------:R-:W5:Y:S04]  /*0610*/  LDG.E R21, desc[UR4][R20.64] ;  /* 0x0000000414157981 */ /* 0x000f68000c1e1900 */
[----:B------:R-:W5:Y:S01]  /*0620*/  LDG.E R23, desc[UR4][R22.64] ;  /* 0x0000000416177981 */ /* 0x000f62000c1e1900 */
[----:B------:R-:W-:Y:S01]  /*0630*/  IADD3 R5, PT, PT, R5, 0x8, RZ ;  /* 0x0000000805057810 */ /* 0x000fe20007ffe0ff */
[----:B--2---:R-:W-:-:S04]  /*0640*/  FADD R8, R7, R8 ;  /* 0x0000000807087221 */ /* 0x004fc80000000000 */
[----:B---3--:R-:W-:-:S04]  /*0650*/  FADD R8, R8, R11 ;  /* 0x0000000b08087221 */ /* 0x008fc80000000000 */
[----:B----4-:R-:W-:-:S04]  /*0660*/  FADD R8, R8, R13 ;  /* 0x0000000d08087221 */ /* 0x010fc80000000000 */
[----:B-----5:R-:W-:-:S04]  /*0670*/  FADD R8, R8, R15 ;  /* 0x0000000f08087221 */ /* 0x020fc80000000000 */
[----:B------:R-:W-:-:S04]  /*0680*/  FADD R8, R8, R17 ;  /* 0x0000001108087221 */ /* 0x000fc80000000000 */
[----:B------:R-:W-:-:S04]  /*0690*/  FADD R8, R8, R19 ;  /* 0x0000001308087221 */ /* 0x000fc80000000000 */
[----:B------:R-:W-:-:S04]  /*06a0*/  FADD R8, R8, R21 ;  /* 0x0000001508087221 */ /* 0x000fc80000000000 */
[----:B------:R-:W-:-:S07]  /*06b0*/  FADD R7, R8, R23 ;  /* 0x0000001708077221 */ /* 0x000fce0000000000 */
.L_x_3:
        /* <DEDUP_REMOVED lines=12> */
[----:B------:R-:W-:Y:S02]  /*0780*/  IMAD.WIDE.U32 R14, R0, 0x4, R12 ;  /* 0x00000004000e7825 */ /* 0x000fe400078e000c */
[----:B------:R-:W4:Y:S04]  /*0790*/  LDG.E R12, desc[UR4][R12.64] ;  /* 0x000000040c0c7981 */ /* 0x000f28000c1e1900 */
[----:B------:R-:W5:Y:S01]  /*07a0*/  LDG.E R14, desc[UR4][R14.64] ;  /* 0x000000040e0e7981 */ /* 0x000f62000c1e1900 */
[----:B------:R-:W-:Y:S01]  /*07b0*/  IADD3 R5, PT, PT, R5, 0x4, RZ ;  /* 0x0000000405057810 */ /* 0x000fe20007ffe0ff */
[----:B--2---:R-:W-:-:S04]  /*07c0*/  FADD R7, R7, R8 ;  /* 0x0000000807077221 */ /* 0x004fc80000000000 */
[----:B---3--:R-:W-:-:S04]  /*07d0*/  FADD R7, R7, R10 ;  /* 0x0000000a07077221 */ /* 0x008fc80000000000 */
[----:B----4-:R-:W-:-:S04]  /*07e0*/  FADD R7, R7, R12 ;  /* 0x0000000c07077221 */ /* 0x010fc80000000000 */
[----:B-----5:R-:W-:-:S07]  /*07f0*/  FADD R7, R7, R14 ;  /* 0x0000000e07077221 */ /* 0x020fce0000000000 */
.L_x_4:
[----:B------:R-:W-:Y:S05]  /*0800*/  @!P1 BRA `(.L_x_0) ;  /* 0x0000000000289947 */ /* 0x000fea0003800000 */
[----:B------:R-:W1:Y:S01]  /*0810*/  LDC.64 R8, c[0x0][0x380] ;  /* 0x0000e000ff087b82 */ /* 0x000e620000000a00 */
[----:B------:R-:W-:Y:S02]  /*0820*/  IMAD R11, R5, R0, R3 ;  /* 0x00000000050b7224 */ /* 0x000fe400078e0203 */
[----:B------:R-:W-:-:S07]  /*0830*/  IMAD.MOV R2, RZ, RZ, -R4 ;  /* 0x000000ffff027224 */ /* 0x000fce00078e0a04 */
.L_x_5:
[----:B-1----:R-:W-:-:S06]  /*0840*/  IMAD.WIDE R4, R11, 0x4, R8 ;  /* 0x000000040b047825 */ /* 0x002fcc00078e0208 */
[----:B0-----:R-:W2:Y:S01]  /*0850*/  LDG.E R4, desc[UR4][R4.64] ;  /* 0x0000000404047981 */ /* 0x001ea2000c1e1900 */
[----:B------:R-:W-:Y:S02]  /*0860*/  IADD3 R2, PT, PT, R2, 0x1, RZ ;  /* 0x0000000102027810 */ /* 0x000fe40007ffe0ff */
[----:B------:R-:W-:Y:S02]  /*0870*/  IADD3 R11, PT, PT, R11, R0, RZ ;  /* 0x000000000b0b7210 */ /* 0x000fe40007ffe0ff */
[----:B------:R-:W-:Y:S01]  /*0880*/  ISETP.NE.AND P0, PT, R2, RZ, PT ;  /* 0x000000ff0200720c */ /* 0x000fe20003f05270 */
[----:B--2---:R-:W-:-:S12]  /*0890*/  FADD R7, R4, R7 ;  /* 0x0000000704077221 */ /* 0x004fd80000000000 */
[----:B------:R-:W-:Y:S05]  /*08a0*/  @P0 BRA `(.L_x_5) ;  /* 0xfffffffc00e40947 */ /* 0x000fea000383ffff */
.L_x_0:
[----:B------:R-:W-:Y:S01]  /*08b0*/  I2FP.F32.S32 R4, R0 ;  /* 0x0000000000047245 */ /* 0x000fe20000201400 */
[----:B------:R-:W-:Y:S03]  /*08c0*/  BSSY.RECONVERGENT B0, `(.L_x_6) ;  /* 0x000000c000007945 */ /* 0x000fe60003800200 */
[----:B------:R-:W1:Y:S08]  /*08d0*/  MUFU.RCP R5, R4 ;  /* 0x0000000400057308 */ /* 0x000e700000001000 */
[----:B------:R-:W2:Y:S01]  /*08e0*/  FCHK P0, R7, R4 ;  /* 0x0000000407007302 */ /* 0x000ea20000000000 */
[----:B-1----:R-:W-:-:S04]  /*08f0*/  FFMA R0, -R4, R5, 1 ;  /* 0x3f80000004007423 */ /* 0x002fc80000000105 */
[----:B------:R-:W-:-:S04]  /*0900*/  FFMA R0, R5, R0, R5 ;  /* 0x0000000005007223 */ /* 0x000fc80000000005 */
[----:B------:R-:W-:-:S04]  /*0910*/  FFMA R5, R0, R7, RZ ;  /* 0x0000000700057223 */ /* 0x000fc800000000ff */
[----:B------:R-:W-:-:S04]  /*0920*/  FFMA R2, -R4, R5, R7 ;  /* 0x0000000504027223 */ /* 0x000fc80000000107 */
[----:B------:R-:W-:Y:S01]  /*0930*/  FFMA R9, R0, R2, R5 ;  /* 0x0000000200097223 */ /* 0x000fe20000000005 */
[----:B--2---:R-:W-:Y:S06]  /*0940*/  @!P0 BRA `(.L_x_7) ;  /* 0x00000000000c8947 */ /* 0x004fec0003800000 */
[----:B------:R-:W-:-:S07]  /*0950*/  MOV R2, 0x970 ;  /* 0x0000097000027802 */ /* 0x000fce0000000f00 */
[----:B0-----:R-:W-:Y:S05]  /*0960*/  CALL.REL.NOINC `($__internal_0_$__cuda_sm3x_div_rn_noftz_f32_slowpath) ;  /* 0x0000000000187944 */ /* 0x001fea0003c00000 */
[----:B------:R-:W-:-:S07]  /*0970*/  MOV R9, R0 ;  /* 0x0000000000097202 */ /* 0x000fce0000000f00 */
.L_x_7:
[----:B0-----:R-:W-:Y:S05]  /*0980*/  BSYNC.RECONVERGENT B0 ;  /* 0x0000000000007941 */ /* 0x001fea0003800200 */
.L_x_6:
[----:B------:R-:W0:Y:S02]  /*0990*/  LDC.64 R4, c[0x0][0x388] ;  /* 0x0000e200ff047b82 */ /* 0x000e240000000a00 */
[----:B0-----:R-:W-:-:S05]  /*09a0*/  IMAD.WIDE R2, R3, 0x4, R4 ;  /* 0x0000000403027825 */ /* 0x001fca00078e0204 */
[----:B------:R-:W-:Y:S01]  /*09b0*/  STG.E desc[UR4][R2.64], R9 ;  /* 0x0000000902007986 */ /* 0x000fe2000c101904 */
[----:B------:R-:W-:Y:S05]  /*09c0*/  EXIT ;  /* 0x000000000000794d */ /* 0x000fea0003800000 */
        .weak           $__internal_0_$__cuda_sm3x_div_rn_noftz_f32_slowpath
        .type           $__internal_0_$__cuda_sm3x_div_rn_noftz_f32_slowpath,@function
        .size           $__internal_0_$__cuda_sm3x_div_rn_noftz_f32_slowpath,(.L_x_21 - $__internal_0_$__cuda_sm3x_div_rn_noftz_f32_slowpath)
$__internal_0_$__cuda_sm3x_div_rn_noftz_f32_slowpath:
[----:B------:R-:W-:Y:S01]  /*09d0*/  SHF.R.U32.HI R5, RZ, 0x17, R4 ;  /* 0x00000017ff057819 */ /* 0x000fe20000011604 */
[----:B------:R-:W-:Y:S01]  /*09e0*/  BSSY.RECONVERGENT B1, `(.L_x_8) ;  /* 0x0000063000017945 */ /* 0x000fe20003800200 */
[----:B------:R-:W-:Y:S02]  /*09f0*/  SHF.R.U32.HI R0, RZ, 0x17, R7 ;  /* 0x00000017ff007819 */ /* 0x000fe40000011607 */
[----:B------:R-:W-:Y:S02]  /*0a00*/  LOP3.LUT R5, R5, 0xff, RZ, 0xc0, !PT ;  /* 0x000000ff05057812 */ /* 0x000fe400078ec0ff */
[----:B------:R-:W-:-:S03]  /*0a10*/  LOP3.LUT R10, R0, 0xff, RZ, 0xc0, !PT ;  /* 0x000000ff000a7812 */ /* 0x000fc600078ec0ff */
[----:B------:R-:W-:Y:S01]  /*0a20*/  VIADD R8, R5, 0xffffffff ;  /* 0xffffffff05087836 */ /* 0x000fe20000000000 */
[----:B------:R-:W-:-:S04]  /*0a30*/  IADD3 R9, PT, PT, R10, -0x1, RZ ;  /* 0xffffffff0a097810 */ /* 0x000fc80007ffe0ff */
[----:B------:R-:W-:-:S04]  /*0a40*/  ISETP.GT.U32.AND P0, PT, R8, 0xfd, PT ;  /* 0x000000fd0800780c */ /* 0x000fc80003f04070 */
[----:B------:R-:W-:-:S13]  /*0a50*/  ISETP.GT.U32.OR P0, PT, R9, 0xfd, P0 ;  /* 0x000000fd0900780c */ /* 0x000fda0000704470 */
[----:B------:R-:W-:Y:S01]  /*0a60*/  @!P0 MOV R6, RZ ;  /* 0x000000ff00068202 */ /* 0x000fe20000000f00 */
[----:B------:R-:W-:Y:S06]  /*0a70*/  @!P0 BRA `(.L_x_9) ;  /* 0x0000000000608947 */ /* 0x000fec0003800000 */
[----:B------:R-:W-:Y:S02]  /*0a80*/  FSETP.GTU.FTZ.AND P0, PT, |R7|, +INF , PT ;  /* 0x7f8000000700780b */ /* 0x000fe40003f1c200 */
[----:B------:R-:W-:Y:S02]  /*0a90*/  FSETP.GTU.FTZ.AND P1, PT, |R4|, +INF , PT ;  /* 0x7f8000000400780b */ /* 0x000fe40003f3c200 */
[----:B------:R-:W-:Y:S02]  /*0aa0*/  MOV R0, R4 ;  /* 0x0000000400007202 */ /* 0x000fe40000000f00 */
[----:B------:R-:W-:-:S13]  /*0ab0*/  PLOP3.LUT P0, PT, P0, P1, PT, 0xf8, 0x8f ;  /* 0x00000000008f781c */ /* 0x000fda0000703f70 */
[----:B------:R-:W-:Y:S05]  /*0ac0*/  @P0 BRA `(.L_x_10) ;  /* 0x00000004004c0947 */ /* 0x000fea0003800000 */
[----:B------:R-:W-:-:S13]  /*0ad0*/  LOP3.LUT P0, RZ, R4, 0x7fffffff, R7, 0xc8, !PT ;  /* 0x7fffffff04ff7812 */ /* 0x000fda000780c807 */
[----:B------:R-:W-:Y:S05]  /*0ae0*/  @!P0 BRA `(.L_x_11) ;  /* 0x00000004003c8947 */ /* 0x000fea0003800000 */
[C---:B------:R-:W-:Y:S02]  /*0af0*/  FSETP.NEU.FTZ.AND P2, PT, |R7|.reuse, +INF , PT ;  /* 0x7f8000000700780b */ /* 0x040fe40003f5d200 */
[----:B------:R-:W-:Y:S02]  /*0b00*/  FSETP.NEU.FTZ.AND P1, PT, |R0|, +INF , PT ;  /* 0x7f8000000000780b */ /* 0x000fe40003f3d200 */
[----:B------:R-:W-:-:S11]  /*0b10*/  FSETP.NEU.FTZ.AND P0, PT, |R7|, +INF , PT ;  /* 0x7f8000000700780b */ /* 0x000fd60003f1d200 */
[----:B------:R-:W-:Y:S05]  /*0b20*/  @!P1 BRA !P2, `(.L_x_11) ;  /* 0x00000004002c9947 */ /* 0x000fea0005000000 */
[----:B------:R-:W-:-:S04]  /*0b30*/  LOP3.LUT P2, RZ, R7, 0x7fffffff, RZ, 0xc0, !PT ;  /* 0x7fffffff07ff7812 */ /* 0x000fc8000784c0ff */
[----:B------:R-:W-:-:S13]  /*0b40*/  PLOP3.LUT P1, PT, P1, P2, PT, 0x2f, 0xf2 ;  /* 0x0000000000f2781c */ /* 0x000fda0000f24577 */
[----:B------:R-:W-:Y:S05]  /*0b50*/  @P1 BRA `(.L_x_12) ;  /* 0x0000000400181947 */ /* 0x000fea0003800000 */
[----:B------:R-:W-:-:S04]  /*0b60*/  LOP3.LUT P1, RZ, R4, 0x7fffffff, RZ, 0xc0, !PT ;  /* 0x7fffffff04ff7812 */ /* 0x000fc8000782c0ff */
[----:B------:R-:W-:-:S13]  /*0b70*/  PLOP3.LUT P0, PT, P0, P1, PT, 0x2f, 0xf2 ;  /* 0x0000000000f2781c */ /* 0x000fda0000702577 */
[----:B------:R-:W-:Y:S05]  /*0b80*/  @P0 BRA `(.L_x_13) ;  /* 0x0000000400000947 */ /* 0x000fea0003800000 */
[----:B------:R-:W-:Y:S02]  /*0b90*/  ISETP.GE.AND P0, PT, R9, RZ, PT ;  /* 0x000000ff0900720c */ /* 0x000fe40003f06270 */
[----:B------:R-:W-:-:S11]  /*0ba0*/  ISETP.GE.AND P1, PT, R8, RZ, PT ;  /* 0x000000ff0800720c */ /* 0x000fd60003f26270 */
[----:B------:R-:W-:Y:S01]  /*0bb0*/  @P0 IMAD.MOV.U32 R6, RZ, RZ, RZ ;  /* 0x000000ffff060224 */ /* 0x000fe200078e00ff */
[----:B------:R-:W-:Y:S01]  /*0bc0*/  @!P0 MOV R6, 0xffffffc0 ;  /* 0xffffffc000068802 */ /* 0x000fe20000000f00 */
[----:B------:R-:W-:Y:S01]  /*0bd0*/  @!P0 FFMA R7, R7, 1.84467440737095516160e+19, RZ ;  /* 0x5f80000007078823 */ /* 0x000fe200000000ff */
[----:B------:R-:W-:Y:S02]  /*0be0*/  @!P1 FFMA R4, R0, 1.84467440737095516160e+19, RZ ;  /* 0x5f80000000049823 */ /* 0x000fe400000000ff */
[----:B------:R-:W-:-:S07]  /*0bf0*/  @!P1 IADD3 R6, PT, PT, R6, 0x40, RZ ;  /* 0x0000004006069810 */ /* 0x000fce0007ffe0ff */
.L_x_9:
[----:B------:R-:W-:Y:S01]  /*0c00*/  LEA R9, R5, 0xc0800000, 0x17 ;  /* 0xc080000005097811 */ /* 0x000fe200078eb8ff */
[----:B------:R-:W-:Y:S03]  /*0c10*/  BSSY.RECONVERGENT B2, `(.L_x_14) ;  /* 0x0000036000027945 */ /* 0x000fe60003800200 */
[----:B------:R-:W-:Y:S01]  /*0c20*/  IADD3 R9, PT, PT, -R9, R4, RZ ;  /* 0x0000000409097210 */ /* 0x000fe20007ffe1ff */
[----:B------:R-:W-:-:S03]  /*0c30*/  VIADD R4, R10, 0xffffff81 ;  /* 0xffffff810a047836 */ /* 0x000fc60000000000 */
[----:B------:R-:W0:Y:S01]  /*0c40*/  MUFU.RCP R8, R9 ;  /* 0x0000000900087308 */ /* 0x000e220000001000 */
[----:B------:R-:W-:Y:S01]  /*0c50*/  FADD.FTZ R11, -R9, -RZ ;  /* 0x800000ff090b7221 */ /* 0x000fe20000010100 */
[C---:B------:R-:W-:Y:S01]  /*0c60*/  IMAD R0, R4.reuse, -0x800000, R7 ;  /* 0xff80000004007824 */ /* 0x040fe200078e0207 */
[----:B------:R-:W-:-:S04]  /*0c70*/  IADD3 R5, PT, PT, R4, 0x7f, -R5 ;  /* 0x0000007f04057810 */ /* 0x000fc80007ffe805 */
[----:B------:R-:W-:Y:S01]  /*0c80*/  IADD3 R5, PT, PT, R5, R6, RZ ;  /* 0x0000000605057210 */ /* 0x000fe20007ffe0ff */
[----:B0-----:R-:W-:-:S04]  /*0c90*/  FFMA R13, R8, R11, 1 ;  /* 0x3f800000080d7423 */ /* 0x001fc8000000000b */
[----:B------:R-:W-:-:S04]  /*0ca0*/  FFMA R10, R8, R13, R8 ;  /* 0x0000000d080a7223 */ /* 0x000fc80000000008 */
[----:B------:R-:W-:-:S04]  /*0cb0*/  FFMA R7, R0, R10, RZ ;  /* 0x0000000a00077223 */ /* 0x000fc800000000ff */
[----:B------:R-:W-:-:S04]  /*0cc0*/  FFMA R8, R11, R7, R0 ;  /* 0x000000070b087223 */ /* 0x000fc80000000000 */
[----:B------:R-:W-:-:S04]  /*0cd0*/  FFMA R7, R10, R8, R7 ;  /* 0x000000080a077223 */ /* 0x000fc80000000007 */
[----:B------:R-:W-:-:S04]  /*0ce0*/  FFMA R8, R11, R7, R0 ;  /* 0x000000070b087223 */ /* 0x000fc80000000000 */
[----:B------:R-:W-:-:S05]  /*0cf0*/  FFMA R0, R10, R8, R7 ;  /* 0x000000080a007223 */ /* 0x000fca0000000007 */
[----:B------:R-:W-:-:S04]  /*0d00*/  SHF.R.U32.HI R4, RZ, 0x17, R0 ;  /* 0x00000017ff047819 */ /* 0x000fc80000011600 */
[----:B------:R-:W-:-:S04]  /*0d10*/  LOP3.LUT R4, R4, 0xff, RZ, 0xc0, !PT ;  /* 0x000000ff04047812 */ /* 0x000fc800078ec0ff */
[----:B------:R-:W-:-:S04]  /*0d20*/  IADD3 R9, PT, PT, R4, R5, RZ ;  /* 0x0000000504097210 */ /* 0x000fc80007ffe0ff */
[----:B------:R-:W-:-:S04]  /*0d30*/  IADD3 R4, PT, PT, R9, -0x1, RZ ;  /* 0xffffffff09047810 */ /* 0x000fc80007ffe0ff */
[----:B------:R-:W-:-:S13]  /*0d40*/  ISETP.GE.U32.AND P0, PT, R4, 0xfe, PT ;  /* 0x000000fe0400780c */ /* 0x000fda0003f06070 */
[----:B------:R-:W-:Y:S05]  /*0d50*/  @!P0 BRA `(.L_x_15) ;  /* 0x0000000000808947 */ /* 0x000fea0003800000 */
[----:B------:R-:W-:-:S13]  /*0d60*/  ISETP.GT.AND P0, PT, R9, 0xfe, PT ;  /* 0x000000fe0900780c */ /* 0x000fda0003f04270 */
[----:B------:R-:W-:Y:S05]  /*0d70*/  @P0 BRA `(.L_x_16) ;  /* 0x00000000006c0947 */ /* 0x000fea0003800000 */
[----:B------:R-:W-:-:S13]  /*0d80*/  ISETP.GE.AND P0, PT, R9, 0x1, PT ;  /* 0x000000010900780c */ /* 0x000fda0003f06270 */
[----:B------:R-:W-:Y:S05]  /*0d90*/  @P0 BRA `(.L_x_17) ;  /* 0x0000000000740947 */ /* 0x000fea0003800000 */
[----:B------:R-:W-:Y:S02]  /*0da0*/  ISETP.GE.AND P0, PT, R9, -0x18, PT ;  /* 0xffffffe80900780c */ /* 0x000fe40003f06270 */
[----:B------:R-:W-:-:S11]  /*0db0*/  LOP3.LUT R0, R0, 0x80000000, RZ, 0xc0, !PT ;  /* 0x8000000000007812 */ /* 0x000fd600078ec0ff */
[----:B------:R-:W-:Y:S05]  /*0dc0*/  @!P0 BRA `(.L_x_17) ;  /* 0x0000000000688947 */ /* 0x000fea0003800000 */
[CCC-:B------:R-:W-:Y:S01]  /*0dd0*/  FFMA.RZ R4, R10.reuse, R8.reuse, R7.reuse ;  /* 0x000000080a047223 */ /* 0x1c0fe2000000c007 */
[-CC-:B------:R-:W-:Y:S01]  /*0de0*/  FFMA.RM R5, R10, R8.reuse, R7.reuse ;  /* 0x000000080a057223 */ /* 0x180fe20000004007 */
[C---:B------:R-:W-:Y:S02]  /*0df0*/  ISETP.NE.AND P2, PT, R9.reuse, RZ, PT ;  /* 0x000000ff0900720c */ /* 0x040fe40003f45270 */
[C---:B------:R-:W-:Y:S02]  /*0e00*/  ISETP.NE.AND P1, PT, R9.reuse, RZ, PT ;  /* 0x000000ff0900720c */ /* 0x040fe40003f25270 */
[----:B------:R-:W-:Y:S01]  /*0e10*/  LOP3.LUT R6, R4, 0x7fffff, RZ, 0xc0, !PT ;  /* 0x007fffff04067812 */ /* 0x000fe200078ec0ff */
[----:B------:R-:W-:Y:S01]  /*0e20*/  FFMA.RP R4, R10, R8, R7 ;  /* 0x000000080a047223 */ /* 0x000fe20000008007 */
[----:B------:R-:W-:Y:S01]  /*0e30*/  IADD3 R7, PT, PT, R9, 0x20, RZ ;  /* 0x0000002009077810 */ /* 0x000fe20007ffe0ff */
[----:B------:R-:W-:Y:S01]  /*0e40*/  IMAD.MOV R8, RZ, RZ, -R9 ;  /* 0x000000ffff087224 */ /* 0x000fe200078e0a09 */
[----:B------:R-:W-:-:S02]  /*0e50*/  LOP3.LUT R6, R6, 0x800000, RZ, 0xfc, !PT ;  /* 0x0080000006067812 */ /* 0x000fc400078efcff */
[----:B------:R-:W-:Y:S02]  /*0e60*/  FSETP.NEU.FTZ.AND P0, PT, R4, R5, PT ;  /* 0x000000050400720b */ /* 0x000fe40003f1d000 */
[----:B------:R-:W-:Y:S02]  /*0e70*/  SHF.L.U32 R7, R6, R7, RZ ;  /* 0x0000000706077219 */ /* 0x000fe400000006ff */
[----:B------:R-:W-:Y:S02]  /*0e80*/  SEL R5, R8, RZ, P2 ;  /* 0x000000ff08057207 */ /* 0x000fe40001000000 */
[----:B------:R-:W-:Y:S02]  /*0e90*/  ISETP.NE.AND P1, PT, R7, RZ, P1 ;  /* 0x000000ff0700720c */ /* 0x000fe40000f25270 */
[----:B------:R-:W-:Y:S02]  /*0ea0*/  SHF.R.U32.HI R5, RZ, R5, R6 ;  /* 0x00000005ff057219 */ /* 0x000fe40000011606 */
[----:B------:R-:W-:-:S02]  /*0eb0*/  PLOP3.LUT P0, PT, P0, P1, PT, 0xf8, 0x8f ;  /* 0x00000000008f781c */ /* 0x000fc40000703f70 */
[----:B------:R-:W-:Y:S02]  /*0ec0*/  SHF.R.U32.HI R7, RZ, 0x1, R5 ;  /* 0x00000001ff077819 */ /* 0x000fe40000011605 */
[----:B------:R-:W-:-:S04]  /*0ed0*/  SEL R4, RZ, 0x1, !P0 ;  /* 0x00000001ff047807 */ /* 0x000fc80004000000 */
[----:B------:R-:W-:-:S04]  /*0ee0*/  LOP3.LUT R4, R4, 0x1, R7, 0xf8, !PT ;  /* 0x0000000104047812 */ /* 0x000fc800078ef807 */
[----:B------:R-:W-:-:S04]  /*0ef0*/  LOP3.LUT R4, R4, R5, RZ, 0xc0, !PT ;  /* 0x0000000504047212 */ /* 0x000fc800078ec0ff */
[----:B------:R-:W-:-:S04]  /*0f00*/  IADD3 R7, PT, PT, R7, R4, RZ ;  /* 0x0000000407077210 */ /* 0x000fc80007ffe0ff */
[----:B------:R-:W-:Y:S01]  /*0f10*/  LOP3.LUT R0, R7, R0, RZ, 0xfc, !PT ;  /* 0x0000000007007212 */ /* 0x000fe200078efcff */
[----:B------:R-:W-:Y:S06]  /*0f20*/  BRA `(.L_x_17) ;  /* 0x0000000000107947 */ /* 0x000fec0003800000 */
.L_x_16:
[----:B------:R-:W-:-:S04]  /*0f30*/  LOP3.LUT R0, R0, 0x80000000, RZ, 0xc0, !PT ;  /* 0x8000000000007812 */ /* 0x000fc800078ec0ff */
[----:B------:R-:W-:Y:S01]  /*0f40*/  LOP3.LUT R0, R0, 0x7f800000, RZ, 0xfc, !PT ;  /* 0x7f80000000007812 */ /* 0x000fe200078efcff */
[----:B------:R-:W-:Y:S06]  /*0f50*/  BRA `(.L_x_17) ;  /* 0x0000000000047947 */ /* 0x000fec0003800000 */
.L_x_15:
[----:B------:R-:W-:-:S07]  /*0f60*/  LEA R0, R5, R0, 0x17 ;  /* 0x0000000005007211 */ /* 0x000fce00078eb8ff */
.L_x_17:
[----:B------:R-:W-:Y:S05]  /*0f70*/  BSYNC.RECONVERGENT B2 ;  /* 0x0000000000027941 */ /* 0x000fea0003800200 */
.L_x_14:
[----:B------:R-:W-:Y:S05]  /*0f80*/  BRA `(.L_x_18) ;  /* 0x0000000000207947 */ /* 0x000fea0003800000 */
.L_x_13:
[----:B------:R-:W-:-:S04]  /*0f90*/  LOP3.LUT R0, R4, 0x80000000, R7, 0x48, !PT ;  /* 0x8000000004007812 */ /* 0x000fc800078e4807 */
[----:B------:R-:W-:Y:S01]  /*0fa0*/  LOP3.LUT R0, R0, 0x7f800000, RZ, 0xfc, !PT ;  /* 0x7f80000000007812 */ /* 0x000fe200078efcff */
[----:B------:R-:W-:Y:S06]  /*0fb0*/  BRA `(.L_x_18) ;  /* 0x0000000000147947 */ /* 0x000fec0003800000 */
.L_x_12:
[----:B------:R-:W-:Y:S01]  /*0fc0*/  LOP3.LUT R0, R4, 0x80000000, R7, 0x48, !PT ;  /* 0x8000000004007812 */ /* 0x000fe200078e4807 */
[----:B------:R-:W-:Y:S06]  /*0fd0*/  BRA `(.L_x_18) ;  /* 0x00000000000c7947 */ /* 0x000fec0003800000 */
.L_x_11:
[----:B------:R-:W0:Y:S01]  /*0fe0*/  MUFU.RSQ R0, -QNAN ;  /* 0xffc0000000007908 */ /* 0x000e220000001400 */
[----:B------:R-:W-:Y:S05]  /*0ff0*/  BRA `(.L_x_18) ;  /* 0x0000000000047947 */ /* 0x000fea0003800000 */
.L_x_10:
[----:B------:R-:W-:-:S07]  /*1000*/  FADD.FTZ R0, R7, R0 ;  /* 0x0000000007007221 */ /* 0x000fce0000010000 */
.L_x_18:
[----:B------:R-:W-:Y:S05]  /*1010*/  BSYNC.RECONVERGENT B1 ;  /* 0x0000000000017941 */ /* 0x000fea0003800200 */
.L_x_8:
[----:B------:R-:W-:Y:S01]  /*1020*/  HFMA2 R5, -RZ, RZ, 0, 0 ;  /* 0x00000000ff057431 */ /* 0x000fe200000001ff */
[----:B------:R-:W-:-:S04]  /*1030*/  MOV R4, R2 ;  /* 0x0000000200047202 */ /* 0x000fc80000000f00 */
[----:B0-----:R-:W-:Y:S05]  /*1040*/  RET.REL.NODEC R4 `(_Z18computeMeansKernelPfS_i) ;  /* 0xffffffec04ec7950 */ /* 0x001fea0003c3ffff */
.L_x_19:
[----:B------:R-:W-:-:S00]  /*1050*/  BRA `(.L_x_19) ;  /* 0xfffffffc00fc7947 */ /* 0x000fc0000383ffff */
[----:B------:R-:W-:-:S00]  /*1060*/  NOP ;  /* 0x0000000000007918 */ /* 0x000fc00000000000 */
        /* <DEDUP_REMOVED lines=9> */
.L_x_21:


//--------------------- .text._Z16centerDataKernelPfS_S_i --------------------------
	.section	.text._Z16centerDataKernelPfS_S_i,"ax",@progbits
	.align	128
        .global         _Z16centerDataKernelPfS_S_i
        .type           _Z16centerDataKernelPfS_S_i,@function
        .size           _Z16centerDataKernelPfS_S_i,(.L_x_23 - _Z16centerDataKernelPfS_S_i)
        .other          _Z16centerDataKernelPfS_S_i,@"STO_CUDA_ENTRY STV_DEFAULT"
_Z16centerDataKernelPfS_S_i:
.text._Z16centerDataKernelPfS_S_i:
[----:B------:R-:W-:Y:S01]  /*0000*/  LDC R1, c[0x0][0x37c] ;  /* 0x0000df00ff017b82 */ /* 0x000fe20000000800 */
[----:B------:R-:W0:Y:S07]  /*0010*/  S2R R0, SR_TID.X ;  /* 0x0000000000007919 */ /* 0x000e2e0000002100 */
[----:B------:R-:W0:Y:S01]  /*0020*/  S2UR UR4, SR_CTAID.X ;  /* 0x00000000000479c3 */ /* 0x000e220000002500 */
[----:B------:R-:W1:Y:S01]  /*0030*/  LDCU UR6, c[0x0][0x398] ;  /* 0x00007300ff0677ac */ /* 0x000e620008000800 */
[----:B------:R-:W2:Y:S06]  /*0040*/  S2R R3, SR_TID.Y ;  /* 0x0000000000037919 */ /* 0x000eac0000002200 */
[----:B------:R-:W0:Y:S08]  /*0050*/  LDC R7, c[0x0][0x360] ;  /* 0x0000d800ff077b82 */ /* 0x000e300000000800 */
[----:B------:R-:W2:Y:S08]  /*0060*/  S2UR UR5, SR_CTAID.Y ;  /* 0x00000000000579c3 */ /* 0x000eb00000002600 */
[----:B------:R-:W2:Y:S01]  /*0070*/  LDC R2, c[0x0][0x364] ;  /* 0x0000d900ff027b82 */ /* 0x000ea20000000800 */
[----:B0-----:R-:W-:-:S02]  /*0080*/  IMAD R7, R7, UR4, R0 ;  /* 0x0000000407077c24 */ /* 0x001fc4000f8e0200 */
[----:B--2---:R-:W-:-:S05]  /*0090*/  IMAD R0, R2, UR5, R3 ;  /* 0x0000000502007c24 */ /* 0x004fca000f8e0203 */
[----:B------:R-:W-:-:S04]  /*00a0*/  VIMNMX R2, PT, PT, R7, R0, !PT ;  /* 0x0000000007027248 */ /* 0x000fc80007fe0100 */
[----:B-1----:R-:W-:-:S13]  /*00b0*/  ISETP.GE.AND P0, PT, R2, UR6, PT ;  /* 0x0000000602007c0c */ /* 0x002fda000bf06270 */
[----:B------:R-:W-:Y:S05]  /*00c0*/  @P0 EXIT ;  /* 0x000000000000094d */ /* 0x000fea0003800000 */
[----:B------:R-:W0:Y:S01]  /*00d0*/  LDC.64 R4, c[0x0][0x390] ;  /* 0x0000e400ff047b82 */ /* 0x000e220000000a00 */
[----:B------:R-:W1:Y:S01]  /*00e0*/  LDCU.64 UR4, c[0x0][0x358] ;  /* 0x00006b00ff0477ac */ /* 0x000e620008000a00 */
[----:B------:R-:W-:-:S06]  /*00f0*/  IMAD R9, R0, UR6, R7 ;  /* 0x0000000600097c24 */ /* 0x000fcc000f8e0207 */
[----:B------:R-:W2:Y:S01]  /*0100*/  LDC.64 R2, c[0x0][0x380] ;  /* 0x0000e000ff027b82 */ /* 0x000ea20000000a00 */
[----:B0-----:R-:W-:-:S07]  /*0110*/  IMAD.WIDE R4, R7, 0x4, R4 ;  /* 0x0000000407047825 */ /* 0x001fce00078e0204 */
[----:B------:R-:W0:Y:S01]  /*0120*/  LDC.64 R6, c[0x0][0x388] ;  /* 0x0000e200ff067b82 */ /* 0x000e220000000a00 */
[----:B-1----:R-:W3:Y:S01]  /*0130*/  LDG.E R5, desc[UR4][R4.64] ;  /* 0x0000000404057981 */ /* 0x002ee2000c1e1900 */
[----:B--2---:R-:W-:-:S06]  /*0140*/  IMAD.WIDE R2, R9, 0x4, R2 ;  /* 0x0000000409027825 */ /* 0x004fcc00078e0202 */
[----:B------:R-:W3:Y:S01]  /*0150*/  LDG.E R2, desc[UR4][R2.64] ;  /* 0x0000000402027981 */ /* 0x000ee2000c1e1900 */
[----:B0-----:R-:W-:-:S04]  /*0160*/  IMAD.WIDE R6, R9, 0x4, R6 ;  /* 0x0000000409067825 */ /* 0x001fc800078e0206 */
[----:B---3--:R-:W-:-:S05]  /*0170*/  FADD R9, R2, -R5 ;  /* 0x8000000502097221 */ /* 0x008fca0000000000 */
[----:B------:R-:W-:Y:S01]  /*0180*/  STG.E desc[UR4][R6.64], R9 ;  /* 0x0000000906007986 */ /* 0x000fe2000c101904 */
[----:B------:R-:W-:Y:S05]  /*0190*/  EXIT ;  /* 0x000000000000794d */ /* 0x000fea0003800000 */
.L_x_20:
        /* <DEDUP_REMOVED lines=14> */
.L_x_23:


//--------------------- .nv.global.init           --------------------------
	.section	.nv.global.init,"aw",@progbits
	.align	4
.nv.global.init:
	.type		mrg32k3aM1SubSeq,@object
	.size		mrg32k3aM1SubSeq,(mrg32k3aM2SubSeq - mrg32k3aM1SubSeq)
mrg32k3aM1SubSeq:
        /*0000*/ 	.byte	0x0b, 0xcc, 0xee, 0x04, 0x73, 0x29, 0x8b, 0x6f, 0xf6, 0x53, 0x03, 0xf6, 0x23, 0xf6, 0xea, 0xda
        /* <DEDUP_REMOVED lines=125> */
	.type		mrg32k3aM2SubSeq,@object
	.size		mrg32k3aM2SubSeq,(mrg32k3aM1 - mrg32k3aM2SubSeq)
mrg32k3aM2SubSeq:
        /* <DEDUP_REMOVED lines=126> */
	.type		mrg32k3aM1,@object
	.size		mrg32k3aM1,(mrg32k3aM1Seq - mrg32k3aM1)
mrg32k3aM1:
        /* <DEDUP_REMOVED lines=144> */
	.type		mrg32k3aM1Seq,@object
	.size		mrg32k3aM1Seq,(mrg32k3aM2 - mrg32k3aM1Seq)
mrg32k3aM1Seq:
        /* <DEDUP_REMOVED lines=144> */
	.type		mrg32k3aM2,@object
	.size		mrg32k3aM2,(mrg32k3aM2Seq - mrg32k3aM2)
mrg32k3aM2:
        /* <DEDUP_REMOVED lines=144> */
	.type		mrg32k3aM2Seq,@object
	.size		mrg32k3aM2Seq,(precalc_xorwow_matrix - mrg32k3aM2Seq)
mrg32k3aM2Seq:
        /* <DEDUP_REMOVED lines=144> */
	.type		precalc_xorwow_matrix,@object
	.size		precalc_xorwow_matrix,(precalc_xorwow_offset_matrix - precalc_xorwow_matrix)
precalc_xorwow_matrix:
        /* <DEDUP_REMOVED lines=6400> */
	.type		precalc_xorwow_offset_matrix,@object
	.size		precalc_xorwow_offset_matrix,(.L_1 - precalc_xorwow_offset_matrix)
precalc_xorwow_offset_matrix:
        /* <DEDUP_REMOVED lines=6400> */
.L_1:


//--------------------- .nv.shared.reserved.0     --------------------------
	.section	.nv.shared.reserved.0,"aw",@nobits
	.weak		__nv_reservedSMEM_offset_0_alias
	.size		__nv_reservedSMEM_offset_0_alias, 0, 64
	.other		__nv_reservedSMEM_offset_0_alias,@"STO_CUDA_RESERVED_SHARED STV_DEFAULT"
__nv_reservedSMEM_offset_0_alias:
	.zero		0
	.zero		64


//--------------------- .nv.constant0._Z18computeMeansKernelPfS_i --------------------------
	.section	.nv.constant0._Z18computeMeansKernelPfS_i,"a",@progbits
	.sectionflags	@""
	.align	4
.nv.constant0._Z18computeMeansKernelPfS_i:
	.zero		916


//--------------------- .nv.constant0._Z16centerDataKernelPfS_S_i --------------------------
	.section	.nv.constant0._Z16centerDataKernelPfS_S_i,"a",@progbits
	.sectionflags	@""
	.align	4
.nv.constant0._Z16centerDataKernelPfS_S_i:
	.zero		924


//--------------------- SYMBOLS --------------------------

	.type		.nv.reservedSmem.offset0,@object
	.size		.nv.reservedSmem.offset0,0x4
